	.headerflags	@"EF_CUDA_TEXMODE_UNIFIED EF_CUDA_64BIT_ADDRESS EF_CUDA_ACCELERATORS EF_CUDA_SM90 EF_CUDA_VIRTUAL_SM(EF_CUDA_SM90)"
	.elftype	@"ET_EXEC"


//--------------------- .nv.info                  --------------------------
	.section	.nv.info,"",@"SHT_CUDA_INFO"
	.align	4


	//----- nvinfo : EIATTR_REGCOUNT
	.align		4
        /*0000*/ 	.byte	0x04, 0x2f
        /*0002*/ 	.short	(.L_3 - .L_2)
	.align		4
.L_2:
        /*0004*/ 	.word	index@(triton_poi_fused__native_batch_norm_legit_no_training_add_relu_13)
        /*0008*/ 	.word	0x00000020


	//----- nvinfo : EIATTR_MIN_STACK_SIZE
	.align		4
.L_3:
        /*000c*/ 	.byte	0x04, 0x12
        /*000e*/ 	.short	(.L_5 - .L_4)
	.align		4
.L_4:
        /*0010*/ 	.word	index@(triton_poi_fused__native_batch_norm_legit_no_training_add_relu_13)
        /*0014*/ 	.word	0x00000000


	//----- nvinfo : EIATTR_FRAME_SIZE
	.align		4
.L_5:
        /*0018*/ 	.byte	0x04, 0x11
        /*001a*/ 	.short	(.L_7 - .L_6)
	.align		4
.L_6:
        /*001c*/ 	.word	index@(triton_poi_fused__native_batch_norm_legit_no_training_add_relu_13)
        /*0020*/ 	.word	0x00000000


	//----- nvinfo : EIATTR_MIN_STACK_SIZE
	.align		4
.L_7:
        /*0024*/ 	.byte	0x04, 0x12
        /*0026*/ 	.short	(.L_9 - .L_8)
	.align		4
.L_8:
        /*0028*/ 	.word	index@(triton_poi_fused__native_batch_norm_legit_no_training_add_relu_13)
        /*002c*/ 	.word	0x00000000
.L_9:


//--------------------- .nv.info.triton_poi_fused__native_batch_norm_legit_no_training_add_relu_13 --------------------------
	.section	.nv.info.triton_poi_fused__native_batch_norm_legit_no_training_add_relu_13,"",@"SHT_CUDA_INFO"
	.sectionflags	@""
	.align	4


	//----- nvinfo : EIATTR_CUDA_API_VERSION
	.align		4
        /*0000*/ 	.byte	0x04, 0x37
        /*0002*/ 	.short	(.L_11 - .L_10)
.L_10:
        /*0004*/ 	.word	0x0000007c


	//----- nvinfo : EIATTR_KPARAM_INFO
	.align		4
.L_11:
        /*0008*/ 	.byte	0x04, 0x17
        /*000a*/ 	.short	(.L_13 - .L_12)
.L_12:
        /*000c*/ 	.word	0x00000000
        /*0010*/ 	.short	0x000b
        /*0012*/ 	.short	0x0058
        /*0014*/ 	.byte	0x00, 0xf0, 0x11, 0x00


	//----- nvinfo : EIATTR_KPARAM_INFO
	.align		4
.L_13:
        /*0018*/ 	.byte	0x04, 0x17
        /*001a*/ 	.short	(.L_15 - .L_14)
.L_14:
        /*001c*/ 	.word	0x00000000
        /*0020*/ 	.short	0x000a
        /*0022*/ 	.short	0x0050
        /*0024*/ 	.byte	0x00, 0xf4, 0x21, 0x00


	//----- nvinfo : EIATTR_KPARAM_INFO
	.align		4
.L_15:
        /*0028*/ 	.byte	0x04, 0x17
        /*002a*/ 	.short	(.L_17 - .L_16)
.L_16:
        /*002c*/ 	.word	0x00000000
        /*0030*/ 	.short	0x0009
        /*0032*/ 	.short	0x0048
        /*0034*/ 	.byte	0x00, 0xf4, 0x21, 0x00


	//----- nvinfo : EIATTR_KPARAM_INFO
	.align		4
.L_17:
        /*0038*/ 	.byte	0x04, 0x17
        /*003a*/ 	.short	(.L_19 - .L_18)
.L_18:
        /*003c*/ 	.word	0x00000000
        /*0040*/ 	.short	0x0008
        /*0042*/ 	.short	0x0040
        /*0044*/ 	.byte	0x00, 0xf4, 0x21, 0x00


	//----- nvinfo : EIATTR_KPARAM_INFO
	.align		4
.L_19:
        /*0048*/ 	.byte	0x04, 0x17
        /*004a*/ 	.short	(.L_21 - .L_20)
.L_20:
        /*004c*/ 	.word	0x00000000
        /*0050*/ 	.short	0x0007
        /*0052*/ 	.short	0x0038
        /*0054*/ 	.byte	0x00, 0xf4, 0x21, 0x00


	//----- nvinfo : EIATTR_KPARAM_INFO
	.align		4
.L_21:
        /*0058*/ 	.byte	0x04, 0x17
        /*005a*/ 	.short	(.L_23 - .L_22)
.L_22:
        /*005c*/ 	.word	0x00000000
        /*0060*/ 	.short	0x0006
        /*0062*/ 	.short	0x0030
        /*0064*/ 	.byte	0x00, 0xf4, 0x21, 0x00


	//----- nvinfo : EIATTR_KPARAM_INFO
	.align		4
.L_23:
        /*0068*/ 	.byte	0x04, 0x17
        /*006a*/ 	.short	(.L_25 - .L_24)
.L_24:
        /*006c*/ 	.word	0x00000000
        /*0070*/ 	.short	0x0005
        /*0072*/ 	.short	0x0028
        /*0074*/ 	.byte	0x00, 0xf4, 0x21, 0x00


	//----- nvinfo : EIATTR_KPARAM_INFO
	.align		4
.L_25:
        /*0078*/ 	.byte	0x04, 0x17
        /*007a*/ 	.short	(.L_27 - .L_26)
.L_26:
        /*007c*/ 	.word	0x00000000
        /*0080*/ 	.short	0x0004
        /*0082*/ 	.short	0x0020
        /*0084*/ 	.byte	0x00, 0xf4, 0x21, 0x00


	//----- nvinfo : EIATTR_KPARAM_INFO
	.align		4
.L_27:
        /*0088*/ 	.byte	0x04, 0x17
        /*008a*/ 	.short	(.L_29 - .L_28)
.L_28:
        /*008c*/ 	.word	0x00000000
        /*0090*/ 	.short	0x0003
        /*0092*/ 	.short	0x0018
        /*0094*/ 	.byte	0x00, 0xf4, 0x21, 0x00


	//----- nvinfo : EIATTR_KPARAM_INFO
	.align		4
.L_29:
        /*0098*/ 	.byte	0x04, 0x17
        /*009a*/ 	.short	(.L_31 - .L_30)
.L_30:
        /*009c*/ 	.word	0x00000000
        /*00a0*/ 	.short	0x0002
        /*00a2*/ 	.short	0x0010
        /*00a4*/ 	.byte	0x00, 0xf4, 0x21, 0x00


	//----- nvinfo : EIATTR_KPARAM_INFO
	.align		4
.L_31:
        /*00a8*/ 	.byte	0x04, 0x17
        /*00aa*/ 	.short	(.L_33 - .L_32)
.L_32:
        /*00ac*/ 	.word	0x00000000
        /*00b0*/ 	.short	0x0001
        /*00b2*/ 	.short	0x0008
        /*00b4*/ 	.byte	0x00, 0xf4, 0x21, 0x00


	//----- nvinfo : EIATTR_KPARAM_INFO
	.align		4
.L_33:
        /*00b8*/ 	.byte	0x04, 0x17
        /*00ba*/ 	.short	(.L_35 - .L_34)
.L_34:
        /*00bc*/ 	.word	0x00000000
        /*00c0*/ 	.short	0x0000
        /*00c2*/ 	.short	0x0000
        /*00c4*/ 	.byte	0x00, 0xf4, 0x21, 0x00


	//----- nvinfo : EIATTR_SPARSE_MMA_MASK
	.align		4
.L_35:
        /*00c8*/ 	.byte	0x03, 0x50
        /*00ca*/ 	.short	0x0000


	//----- nvinfo : EIATTR_MAXREG_COUNT
	.align		4
        /*00cc*/ 	.byte	0x03, 0x1b
        /*00ce*/ 	.short	0x00ff


	//----- nvinfo : EIATTR_EXIT_INSTR_OFFSETS
	.align		4
        /*00d0*/ 	.byte	0x04, 0x1c
        /*00d2*/ 	.short	(.L_37 - .L_36)


	//   ....[0]....
.L_36:
        /*00d4*/ 	.word	0x00000ba0


	//----- nvinfo : EIATTR_REQNTID
	.align		4
.L_37:
        /*00d8*/ 	.byte	0x04, 0x10
        /*00da*/ 	.short	(.L_39 - .L_38)
.L_38:
        /*00dc*/ 	.word	0x00000080
        /*00e0*/ 	.word	0x00000001
        /*00e4*/ 	.word	0x00000001


	//----- nvinfo : EIATTR_CBANK_PARAM_SIZE
	.align		4
.L_39:
        /*00e8*/ 	.byte	0x03, 0x19
        /*00ea*/ 	.short	0x005c


	//----- nvinfo : EIATTR_PARAM_CBANK
	.align		4
        /*00ec*/ 	.byte	0x04, 0x0a
        /*00ee*/ 	.short	(.L_41 - .L_40)
	.align		4
.L_40:
        /*00f0*/ 	.word	index@(.nv.constant0.triton_poi_fused__native_batch_norm_legit_no_training_add_relu_13)
        /*00f4*/ 	.short	0x0210
        /*00f6*/ 	.short	0x005c


	//----- nvinfo : EIATTR_SW_WAR
	.align		4
.L_41:
        /*00f8*/ 	.byte	0x04, 0x36
        /*00fa*/ 	.short	(.L_43 - .L_42)
.L_42:
        /*00fc*/ 	.word	0x00000008
.L_43:


//--------------------- .nv.callgraph             --------------------------
	.section	.nv.callgraph,"",@"SHT_CUDA_CALLGRAPH"
	.align	4
	.sectionentsize	8
	.align		4
        /*0000*/ 	.word	0x00000000
	.align		4
        /*0004*/ 	.word	0xffffffff
	.align		4
        /*0008*/ 	.word	0x00000000
	.align		4
        /*000c*/ 	.word	0xfffffffe
	.align		4
        /*0010*/ 	.word	0x00000000
	.align		4
        /*0014*/ 	.word	0xfffffffd
	.align		4
        /*0018*/ 	.word	0x00000000
	.align		4
        /*001c*/ 	.word	0xfffffffc


//--------------------- .nv.constant4             --------------------------
	.section	.nv.constant4,"a",@progbits
	.align	8
	.align		8
.nv.constant4:
        /*0000*/ 	.dword	_$_str
	.align		8
        /*0008*/ 	.dword	_$_str_$_2


//--------------------- .text.triton_poi_fused__native_batch_norm_legit_no_training_add_relu_13 --------------------------
	.section	.text.triton_poi_fused__native_batch_norm_legit_no_training_add_relu_13,"ax",@progbits
	.align	128
        .global         triton_poi_fused__native_batch_norm_legit_no_training_add_relu_13
        .type           triton_poi_fused__native_batch_norm_legit_no_training_add_relu_13,@function
        .size           triton_poi_fused__native_batch_norm_legit_no_training_add_relu_13,(.L_x_1 - triton_poi_fused__native_batch_norm_legit_no_training_add_relu_13)
        .other          triton_poi_fused__native_batch_norm_legit_no_training_add_relu_13,@"STO_CUDA_ENTRY STV_DEFAULT"
triton_poi_fused__native_batch_norm_legit_no_training_add_relu_13:
.text.triton_poi_fused__native_batch_norm_legit_no_training_add_relu_13:
[----:B------:R-:W-:Y:S01]  /*0000*/  LDC R1, c[0x0][0x28] ;  /* 0x00000a00ff017b82 */ /* 0x000fe20000000800 */
[----:B------:R-:W1:Y:S01]  /*0010*/  S2R R0, SR_TID.X ;  /* 0x0000000000007919 */ /* 0x000e620000002100 */
[----:B------:R-:W-:-:S06]  /*0020*/  ULDC.64 UR4, c[0x0][0x208] ;  /* 0x0000820000047ab9 */ /* 0x000fcc0000000a00 */
[----:B------:R-:W2:Y:S01]  /*0030*/  LDC.64 R8, c[0x0][0x220] ;  /* 0x00008800ff087b82 */ /* 0x000ea20000000a00 */
[----:B------:R-:W3:Y:S07]  /*0040*/  S2R R3, SR_CTAID.X ;  /* 0x0000000000037919 */ /* 0x000eee0000002500 */
[----:B------:R-:W4:Y:S08]  /*0050*/  LDC.64 R28, c[0x0][0x218] ;  /* 0x00008600ff1c7b82 */ /* 0x000f300000000a00 */
[----:B------:R-:W5:Y:S08]  /*0060*/  LDC.64 R18, c[0x0][0x230] ;  /* 0x00008c00ff127b82 */ /* 0x000f700000000a00 */
[----:B------:R-:W2:Y:S01]  /*0070*/  LDC.64 R26, c[0x0][0x238] ;  /* 0x00008e00ff1a7b82 */ /* 0x000ea20000000a00 */
[----:B-1----:R-:W-:-:S02]  /*0080*/  SHF.L.U32 R0, R0, 0x2, RZ ;  /* 0x0000000200007819 */ /* 0x002fc400000006ff */
[----:B---3--:R-:W-:Y:S02]  /*0090*/  SHF.R.S32.HI R5, RZ, 0x15, R3 ;  /* 0x00000015ff057819 */ /* 0x008fe40000011403 */
[----:B------:R-:W-:Y:S02]  /*00a0*/  LOP3.LUT R0, R0, 0x1fc, RZ, 0xc0, !PT ;  /* 0x000001fc00007812 */ /* 0x000fe400078ec0ff */
[----:B------:R-:W-:Y:S02]  /*00b0*/  SGXT R5, R5, 0x1 ;  /* 0x000000010505781a */ /* 0x000fe40000000200 */
[----:B------:R-:W-:Y:S02]  /*00c0*/  LEA R4, R3, R0, 0xa ;  /* 0x0000000003047211 */ /* 0x000fe400078e50ff */
[----:B------:R-:W1:Y:S02]  /*00d0*/  LDC.64 R2, c[0x0][0x228] ;  /* 0x00008a00ff027b82 */ /* 0x000e640000000a00 */
[----:B------:R-:W-:-:S04]  /*00e0*/  LEA.HI R5, R5, R4, RZ, 0x6 ;  /* 0x0000000405057211 */ /* 0x000fc800078f30ff */
[--C-:B------:R-:W-:Y:S02]  /*00f0*/  SHF.R.S32.HI R21, RZ, 0x6, R5.reuse ;  /* 0x00000006ff157819 */ /* 0x100fe40000011405 */
[----:B------:R-:W-:Y:S02]  /*0100*/  SHF.R.S32.HI R0, RZ, 0x1f, R5 ;  /* 0x0000001fff007819 */ /* 0x000fe40000011405 */
[----:B------:R-:W-:Y:S02]  /*0110*/  IADD3 R5, R5, 0x200, RZ ;  /* 0x0000020005057810 */ /* 0x000fe40007ffe0ff */
[----:B------:R-:W-:Y:S02]  /*0120*/  LEA.HI R0, R0, R21, RZ, 0xb ;  /* 0x0000001500007211 */ /* 0x000fe400078f58ff */
[--C-:B------:R-:W-:Y:S02]  /*0130*/  SHF.R.S32.HI R23, RZ, 0x6, R5.reuse ;  /* 0x00000006ff177819 */ /* 0x100fe40000011405 */
[----:B------:R-:W-:-:S02]  /*0140*/  SHF.R.S32.HI R6, RZ, 0x1f, R5 ;  /* 0x0000001fff067819 */ /* 0x000fc40000011405 */
[----:B------:R-:W-:Y:S02]  /*0150*/  LOP3.LUT R0, R0, 0xfffff800, RZ, 0xc0, !PT ;  /* 0xfffff80000007812 */ /* 0x000fe400078ec0ff */
[----:B------:R-:W-:Y:S02]  /*0160*/  LEA.HI R6, R6, R23, RZ, 0xb ;  /* 0x0000001706067211 */ /* 0x000fe400078f58ff */
[----:B------:R-:W-:Y:S02]  /*0170*/  IADD3 R21, R21, -R0, RZ ;  /* 0x8000000015157210 */ /* 0x000fe40007ffe0ff */
[----:B------:R-:W-:-:S03]  /*0180*/  LOP3.LUT R6, R6, 0xfffff800, RZ, 0xc0, !PT ;  /* 0xfffff80006067812 */ /* 0x000fc600078ec0ff */
[----:B-1----:R-:W-:Y:S01]  /*0190*/  IMAD.WIDE R10, R21, 0x4, R2 ;  /* 0x00000004150a7825 */ /* 0x002fe200078e0202 */
[----:B------:R-:W-:-:S04]  /*01a0*/  IADD3 R23, R23, -R6, RZ ;  /* 0x8000000617177210 */ /* 0x000fc80007ffe0ff */
[----:B------:R1:W3:Y:S01]  /*01b0*/  LDG.E.EL R5, desc[UR4][R10.64] ;  /* 0x000000040a057981 */ /* 0x0002e2000c2e1900 */
[----:B------:R-:W-:Y:S02]  /*01c0*/  IMAD.WIDE R6, R23, 0x4, R2 ;  /* 0x0000000417067825 */ /* 0x000fe400078e0202 */
[----:B------:R-:W1:Y:S04]  /*01d0*/  LDC.64 R2, c[0x0][0x250] ;  /* 0x00009400ff027b82 */ /* 0x000e680000000a00 */
[----:B------:R-:W3:Y:S01]  /*01e0*/  LDG.E.EL R7, desc[UR4][R6.64] ;  /* 0x0000000406077981 */ /* 0x000ee2000c2e1900 */
[----:B-1----:R-:W-:-:S06]  /*01f0*/  IMAD.WIDE R16, R21, 0x4, R2 ;  /* 0x0000000415107825 */ /* 0x002fcc00078e0202 */
[----:B------:R-:W3:Y:S01]  /*0200*/  LDG.E.EL R16, desc[UR4][R16.64] ;  /* 0x0000000410107981 */ /* 0x000ee2000c2e1900 */
[----:B--2---:R-:W-:-:S04]  /*0210*/  IMAD.WIDE R12, R21, 0x4, R8 ;  /* 0x00000004150c7825 */ /* 0x004fc800078e0208 */
[----:B----4-:R-:W-:Y:S01]  /*0220*/  IMAD.WIDE R28, R4, 0x4, R28 ;  /* 0x00000004041c7825 */ /* 0x010fe200078e021c */
[----:B------:R-:W2:Y:S03]  /*0230*/  LDG.E.EL R0, desc[UR4][R12.64] ;  /* 0x000000040c007981 */ /* 0x000ea6000c2e1900 */
[----:B-----5:R-:W-:-:S04]  /*0240*/  IMAD.WIDE R24, R21, 0x4, R18 ;  /* 0x0000000415187825 */ /* 0x020fc800078e0212 */
[----:B0-----:R-:W-:Y:S02]  /*0250*/  IMAD.WIDE R10, R21, 0x4, R26 ;  /* 0x00000004150a7825 */ /* 0x001fe400078e021a */
[----:B------:R0:W4:Y:S04]  /*0260*/  LDG.E.EL R25, desc[UR4][R24.64] ;  /* 0x0000000418197981 */ /* 0x000128000c2e1900 */
[----:B------:R-:W2:Y:S01]  /*0270*/  LDG.E.128 R12, desc[UR4][R28.64] ;  /* 0x000000041c0c7981 */ /* 0x000ea2000c1e1d00 */
[----:B------:R-:W-:-:S03]  /*0280*/  IMAD.WIDE R8, R23, 0x4, R8 ;  /* 0x0000000417087825 */ /* 0x000fc600078e0208 */
[----:B------:R-:W4:Y:S04]  /*0290*/  LDG.E.EL R6, desc[UR4][R10.64] ;  /* 0x000000040a067981 */ /* 0x000f28000c2e1900 */
[----:B------:R-:W5:Y:S04]  /*02a0*/  LDG.E.EL R17, desc[UR4][R8.64] ;  /* 0x0000000408117981 */ /* 0x000f68000c2e1900 */
[----:B------:R1:W5:Y:S01]  /*02b0*/  LDG.E.128 R8, desc[UR4][R28.64+0x800] ;  /* 0x000800041c087981 */ /* 0x000362000c1e1d00 */
[----:B------:R-:W-:-:S04]  /*02c0*/  IMAD.WIDE R18, R23, 0x4, R18 ;  /* 0x0000000417127825 */ /* 0x000fc800078e0212 */
[----:B------:R-:W-:Y:S02]  /*02d0*/  IMAD.WIDE R26, R23, 0x4, R26 ;  /* 0x00000004171a7825 */ /* 0x000fe400078e021a */
[----:B------:R-:W5:Y:S04]  /*02e0*/  LDG.E.EL R19, desc[UR4][R18.64] ;  /* 0x0000000412137981 */ /* 0x000f68000c2e1900 */
[----:B------:R0:W5:Y:S01]  /*02f0*/  LDG.E.EL R20, desc[UR4][R26.64] ;  /* 0x000000041a147981 */ /* 0x000162000c2e1900 */
[----:B---3--:R-:W-:Y:S01]  /*0300*/  FADD R5, R5, 9.9999997473787516356e-06 ;  /* 0x3727c5ac05057421 */ /* 0x008fe20000000000 */
[----:B------:R-:W-:-:S04]  /*0310*/  FADD R7, R7, 9.9999997473787516356e-06 ;  /* 0x3727c5ac07077421 */ /* 0x000fc80000000000 */
[----:B0-----:R-:W0:Y:S08]  /*0320*/  MUFU.SQRT R24, R7 ;  /* 0x0000000700187308 */ /* 0x001e300000002000 */
[----:B------:R-:W3:Y:S01]  /*0330*/  MUFU.SQRT R22, R5 ;  /* 0x0000000500167308 */ /* 0x000ee20000002000 */
[C---:B0-----:R-:W-:Y:S02]  /*0340*/  FSETP.GT.AND P1, PT, R24.reuse, 8.50705917302346158658e+37, PT ;  /* 0x7e8000001800780b */ /* 0x041fe40003f24000 */
[----:B------:R-:W-:-:S02]  /*0350*/  FSETP.GEU.AND P3, PT, R24, 1.175494350822287508e-38, PT ;  /* 0x008000001800780b */ /* 0x000fc40003f6e000 */
[C---:B---3--:R-:W-:Y:S02]  /*0360*/  FSETP.GT.AND P0, PT, R22.reuse, 8.50705917302346158658e+37, PT ;  /* 0x7e8000001600780b */ /* 0x048fe40003f04000 */
[----:B------:R-:W-:-:S07]  /*0370*/  FSETP.GEU.AND P2, PT, R22, 1.175494350822287508e-38, PT ;  /* 0x008000001600780b */ /* 0x000fce0003f4e000 */
[----:B------:R-:W-:Y:S01]  /*0380*/  @P1 FMUL R24, R24, 0.25 ;  /* 0x3e80000018181820 */ /* 0x000fe20000400000 */
[----:B------:R-:W-:-:S03]  /*0390*/  HFMA2.MMA R5, -RZ, RZ, 1.625, 0 ;  /* 0x3e800000ff057435 */ /* 0x000fc600000001ff */
[----:B------:R-:W-:Y:S01]  /*03a0*/  @!P3 FMUL R24, R24, 16777216 ;  /* 0x4b8000001818b820 */ /* 0x000fe20000400000 */
[----:B------:R-:W-:Y:S01]  /*03b0*/  @P0 FMUL R22, R22, 0.25 ;  /* 0x3e80000016160820 */ /* 0x000fe20000400000 */
[----:B-1----:R-:W-:-:S04]  /*03c0*/  FADD R28, R16, 9.9999997473787516356e-06 ;  /* 0x3727c5ac101c7421 */ /* 0x002fc80000000000 */
[----:B------:R-:W0:Y:S01]  /*03d0*/  MUFU.RCP R24, R24 ;  /* 0x0000001800187308 */ /* 0x000e220000001000 */
[----:B------:R-:W-:Y:S01]  /*03e0*/  @!P2 FMUL R22, R22, 16777216 ;  /* 0x4b8000001616a820 */ /* 0x000fe20000400000 */
[----:B------:R-:W-:-:S06]  /*03f0*/  FSEL R27, R5, 1, P1 ;  /* 0x3f800000051b7808 */ /* 0x000fcc0000800000 */
[----:B------:R-:W1:Y:S01]  /*0400*/  MUFU.RCP R18, R22 ;  /* 0x0000001600127308 */ /* 0x000e620000001000 */
[----:B------:R-:W-:-:S07]  /*0410*/  @!P3 FMUL R27, R27, 16777216 ;  /* 0x4b8000001b1bb820 */ /* 0x000fce0000400000 */
[----:B------:R-:W3:Y:S01]  /*0420*/  MUFU.SQRT R22, R28 ;  /* 0x0000001c00167308 */ /* 0x000ee20000002000 */
[----:B------:R-:W-:Y:S01]  /*0430*/  FSEL R7, R5, 1, P0 ;  /* 0x3f80000005077808 */ /* 0x000fe20000000000 */
[----:B0-----:R-:W-:Y:S01]  /*0440*/  FMUL R16, R24, R27 ;  /* 0x0000001b18107220 */ /* 0x001fe20000400000 */
[----:B------:R-:W-:-:S04]  /*0450*/  IMAD.WIDE R26, R23, 0x4, R2 ;  /* 0x00000004171a7825 */ /* 0x000fc800078e0202 */
[----:B------:R-:W-:Y:S01]  /*0460*/  @!P2 FMUL R7, R7, 16777216 ;  /* 0x4b8000000707a820 */ /* 0x000fe20000400000 */
[----:B------:R0:W5:Y:S01]  /*0470*/  LDG.E.EL R2, desc[UR4][R26.64] ;  /* 0x000000041a027981 */ /* 0x000162000c2e1900 */
[--C-:B--2---:R-:W-:Y:S02]  /*0480*/  FADD R12, R12, -R0.reuse ;  /* 0x800000000c0c7221 */ /* 0x104fe40000000000 */
[----:B-1----:R-:W-:Y:S01]  /*0490*/  FMUL R7, R18, R7 ;  /* 0x0000000712077220 */ /* 0x002fe20000400000 */
[C---:B---3--:R-:W-:Y:S02]  /*04a0*/  FSETP.GT.AND P0, PT, R22.reuse, 8.50705917302346158658e+37, PT ;  /* 0x7e8000001600780b */ /* 0x048fe40003f04000 */
[----:B------:R-:W-:Y:S01]  /*04b0*/  FSETP.GEU.AND P1, PT, R22, 1.175494350822287508e-38, PT ;  /* 0x008000001600780b */ /* 0x000fe20003f2e000 */
[--C-:B------:R-:W-:Y:S01]  /*04c0*/  FADD R18, R13, -R0.reuse ;  /* 0x800000000d127221 */ /* 0x100fe20000000000 */
[--C-:B------:R-:W-:Y:S01]  /*04d0*/  FADD R14, R14, -R0.reuse ;  /* 0x800000000e0e7221 */ /* 0x100fe20000000000 */
[----:B------:R-:W-:Y:S01]  /*04e0*/  FADD R0, R15, -R0 ;  /* 0x800000000f007221 */ /* 0x000fe20000000000 */
[C---:B------:R-:W-:Y:S01]  /*04f0*/  FMUL R12, R7.reuse, R12 ;  /* 0x0000000c070c7220 */ /* 0x040fe20000400000 */
[C---:B------:R-:W-:Y:S01]  /*0500*/  FMUL R3, R7.reuse, R18 ;  /* 0x0000001207037220 */ /* 0x040fe20000400000 */
[C---:B------:R-:W-:Y:S01]  /*0510*/  FMUL R13, R7.reuse, R14 ;  /* 0x0000000e070d7220 */ /* 0x040fe20000400000 */
[----:B------:R-:W-:Y:S01]  /*0520*/  FMUL R29, R7, R0 ;  /* 0x00000000071d7220 */ /* 0x000fe20000400000 */
[----:B------:R-:W1:Y:S01]  /*0530*/  LDC.64 R14, c[0x0][0x248] ;  /* 0x00009200ff0e7b82 */ /* 0x000e620000000a00 */
[----:B----4-:R-:W-:-:S02]  /*0540*/  FFMA R0, R25, R3, R6 ;  /* 0x0000000319007223 */ /* 0x010fc40000000006 */
[----:B------:R-:W-:Y:S01]  /*0550*/  @P0 FMUL R22, R22, 0.25 ;  /* 0x3e80000016160820 */ /* 0x000fe20000400000 */
[C-C-:B------:R-:W-:Y:S01]  /*0560*/  FFMA R7, R25.reuse, R12, R6.reuse ;  /* 0x0000000c19077223 */ /* 0x140fe20000000006 */
[C-C-:B------:R-:W-:Y:S01]  /*0570*/  FFMA R3, R25.reuse, R13, R6.reuse ;  /* 0x0000000d19037223 */ /* 0x140fe20000000006 */
[----:B------:R-:W-:Y:S01]  /*0580*/  FFMA R6, R25, R29, R6 ;  /* 0x0000001d19067223 */ /* 0x000fe20000000006 */
[--C-:B-----5:R-:W-:Y:S01]  /*0590*/  FADD R25, R10, -R17.reuse ;  /* 0x800000110a197221 */ /* 0x120fe20000000000 */
[----:B------:R-:W2:Y:S01]  /*05a0*/  LDC.64 R12, c[0x0][0x258] ;  /* 0x00009600ff0c7b82 */ /* 0x000ea20000000a00 */
[----:B------:R-:W-:Y:S01]  /*05b0*/  @!P1 FMUL R22, R22, 16777216 ;  /* 0x4b80000016169820 */ /* 0x000fe20000400000 */
[--C-:B------:R-:W-:Y:S01]  /*05c0*/  FADD R18, R11, -R17.reuse ;  /* 0x800000110b127221 */ /* 0x100fe20000000000 */
[--C-:B0-----:R-:W-:Y:S01]  /*05d0*/  FADD R27, R8, -R17.reuse ;  /* 0x80000011081b7221 */ /* 0x101fe20000000000 */
[----:B------:R-:W-:-:S04]  /*05e0*/  FADD R29, R9, -R17 ;  /* 0x80000011091d7221 */ /* 0x000fc80000000000 */
[----:B------:R-:W0:Y:S01]  /*05f0*/  LDC.64 R10, c[0x0][0x240] ;  /* 0x00009000ff0a7b82 */ /* 0x000e220000000a00 */
[----:B------:R-:W3:Y:S07]  /*0600*/  MUFU.RCP R22, R22 ;  /* 0x0000001600167308 */ /* 0x000eee0000001000 */
[----:B------:R-:W4:Y:S01]  /*0610*/  LDC.64 R8, c[0x0][0x260] ;  /* 0x00009800ff087b82 */ /* 0x000f220000000a00 */
[C---:B------:R-:W-:Y:S01]  /*0620*/  FMUL R17, R16.reuse, R29 ;  /* 0x0000001d10117220 */ /* 0x040fe20000400000 */
[C---:B------:R-:W-:Y:S01]  /*0630*/  FMUL R29, R16.reuse, R25 ;  /* 0x00000019101d7220 */ /* 0x040fe20000400000 */
[----:B------:R-:W-:Y:S01]  /*0640*/  FSEL R25, R5, 1, P0 ;  /* 0x3f80000005197808 */ /* 0x000fe20000000000 */
[C---:B------:R-:W-:Y:S01]  /*0650*/  FMUL R27, R16.reuse, R27 ;  /* 0x0000001b101b7220 */ /* 0x040fe20000400000 */
[----:B------:R-:W-:Y:S01]  /*0660*/  FMUL R24, R16, R18 ;  /* 0x0000001210187220 */ /* 0x000fe20000400000 */
[----:B------:R-:W-:-:S02]  /*0670*/  FFMA R17, R19, R17, R20 ;  /* 0x0000001113117223 */ /* 0x000fc40000000014 */
[----:B------:R-:W-:Y:S01]  /*0680*/  @!P1 FMUL R25, R25, 16777216 ;  /* 0x4b80000019199820 */ /* 0x000fe20000400000 */
[C-C-:B------:R-:W-:Y:S01]  /*0690*/  FFMA R16, R19.reuse, R27, R20.reuse ;  /* 0x0000001b13107223 */ /* 0x140fe20000000014 */
[----:B------:R-:W-:Y:S01]  /*06a0*/  FFMA R18, R19, R29, R20 ;  /* 0x0000001d13127223 */ /* 0x000fe20000000014 */
[----:B-1----:R-:W-:-:S04]  /*06b0*/  IMAD.WIDE R26, R21, 0x4, R14 ;  /* 0x00000004151a7825 */ /* 0x002fc800078e020e */
[----:B------:R-:W-:Y:S01]  /*06c0*/  FFMA R20, R19, R24, R20 ;  /* 0x0000001813147223 */ /* 0x000fe20000000014 */
[----:B---3--:R-:W-:Y:S01]  /*06d0*/  FMUL R19, R22, R25 ;  /* 0x0000001916137220 */ /* 0x008fe20000400000 */
[----:B------:R-:W-:Y:S01]  /*06e0*/  IMAD.WIDE R24, R23, 0x4, R14 ;  /* 0x0000000417187825 */ /* 0x000fe200078e020e */
[----:B------:R0:W3:Y:S03]  /*06f0*/  LDG.E.EL R22, desc[UR4][R26.64] ;  /* 0x000000041a167981 */ /* 0x0000e6000c2e1900 */
[C---:B--2---:R-:W-:Y:S02]  /*0700*/  IMAD.WIDE R14, R21.reuse, 0x4, R12 ;  /* 0x00000004150e7825 */ /* 0x044fe400078e020c */
[----:B------:R-:W2:Y:S02]  /*0710*/  LDG.E.EL R24, desc[UR4][R24.64] ;  /* 0x0000000418187981 */ /* 0x000ea4000c2e1900 */
[----:B----4-:R-:W-:-:S02]  /*0720*/  IMAD.WIDE R28, R21, 0x4, R8 ;  /* 0x00000004151c7825 */ /* 0x010fc400078e0208 */
[----:B------:R1:W4:Y:S02]  /*0730*/  LDG.E.EL R21, desc[UR4][R14.64] ;  /* 0x000000040e157981 */ /* 0x000324000c2e1900 */
[----:B0-----:R-:W-:Y:S02]  /*0740*/  IMAD.WIDE R26, R4, 0x4, R10 ;  /* 0x00000004041a7825 */ /* 0x001fe400078e020a */
[----:B------:R-:W4:Y:S02]  /*0750*/  LDG.E.EL R28, desc[UR4][R28.64] ;  /* 0x000000041c1c7981 */ /* 0x000f24000c2e1900 */
[C---:B-1----:R-:W-:Y:S02]  /*0760*/  IMAD.WIDE R14, R23.reuse, 0x4, R8 ;  /* 0x00000004170e7825 */ /* 0x042fe400078e0208 */
[----:B------:R-:W3:Y:S02]  /*0770*/  LDG.E.128 R8, desc[UR4][R26.64] ;  /* 0x000000041a087981 */ /* 0x000ee4000c1e1d00 */
[----:B------:R-:W-:-:S02]  /*0780*/  IMAD.WIDE R12, R23, 0x4, R12 ;  /* 0x00000004170c7825 */ /* 0x000fc400078e020c */
[----:B------:R-:W5:Y:S04]  /*0790*/  LDG.E.EL R25, desc[UR4][R14.64] ;  /* 0x000000040e197981 */ /* 0x000f68000c2e1900 */
[----:B------:R2:W5:Y:S04]  /*07a0*/  LDG.E.EL R23, desc[UR4][R12.64] ;  /* 0x000000040c177981 */ /* 0x000568000c2e1900 */
[----:B------:R-:W2:Y:S01]  /*07b0*/  LDG.E.128 R12, desc[UR4][R26.64+0x800] ;  /* 0x000800041a0c7981 */ /* 0x000ea2000c1e1d00 */
[----:B------:R-:W-:-:S06]  /*07c0*/  FADD R2, R2, 9.9999997473787516356e-06 ;  /* 0x3727c5ac02027421 */ /* 0x000fcc0000000000 */
[----:B------:R-:W0:Y:S02]  /*07d0*/  MUFU.SQRT R2, R2 ;  /* 0x0000000200027308 */ /* 0x000e240000002000 */
[C---:B0-----:R-:W-:Y:S02]  /*07e0*/  FSETP.GT.AND P0, PT, R2.reuse, 8.50705917302346158658e+37, PT ;  /* 0x7e8000000200780b */ /* 0x041fe40003f04000 */
[----:B------:R-:W-:-:S11]  /*07f0*/  FSETP.GEU.AND P1, PT, R2, 1.175494350822287508e-38, PT ;  /* 0x008000000200780b */ /* 0x000fd60003f2e000 */
[----:B------:R-:W-:-:S04]  /*0800*/  @P0 FMUL R2, R2, 0.25 ;  /* 0x3e80000002020820 */ /* 0x000fc80000400000 */
[----:B------:R-:W-:-:S06]  /*0810*/  @!P1 FMUL R2, R2, 16777216 ;  /* 0x4b80000002029820 */ /* 0x000fcc0000400000 */
[----:B------:R-:W0:Y:S01]  /*0820*/  MUFU.RCP R2, R2 ;  /* 0x0000000200027308 */ /* 0x000e220000001000 */
[----:B------:R-:W-:-:S05]  /*0830*/  FSEL R5, R5, 1, P0 ;  /* 0x3f80000005057808 */ /* 0x000fca0000000000 */
[----:B------:R-:W-:-:S04]  /*0840*/  @!P1 FMUL R5, R5, 16777216 ;  /* 0x4b80000005059820 */ /* 0x000fc80000400000 */
[----:B0-----:R-:W-:Y:S01]  /*0850*/  FMUL R5, R2, R5 ;  /* 0x0000000502057220 */ /* 0x001fe20000400000 */
[--C-:B---3--:R-:W-:Y:S01]  /*0860*/  FADD R10, R10, -R22.reuse ;  /* 0x800000160a0a7221 */ /* 0x108fe20000000000 */
[--C-:B------:R-:W-:Y:S01]  /*0870*/  FADD R8, R8, -R22.reuse ;  /* 0x8000001608087221 */ /* 0x100fe20000000000 */
[--C-:B------:R-:W-:Y:S01]  /*0880*/  FADD R9, R9, -R22.reuse ;  /* 0x8000001609097221 */ /* 0x100fe20000000000 */
[----:B------:R-:W-:Y:S01]  /*0890*/  FADD R22, R11, -R22 ;  /* 0x800000160b167221 */ /* 0x000fe20000000000 */
[C---:B------:R-:W-:Y:S02]  /*08a0*/  FMUL R11, R19.reuse, R10 ;  /* 0x0000000a130b7220 */ /* 0x040fe40000400000 */
[----:B------:R-:W-:Y:S02]  /*08b0*/  FMUL R9, R19, R9 ;  /* 0x0000000913097220 */ /* 0x000fe40000400000 */
[C-C-:B----4-:R-:W-:Y:S02]  /*08c0*/  FFMA R10, R21.reuse, R11, R28.reuse ;  /* 0x0000000b150a7223 */ /* 0x150fe4000000001c */
[----:B------:R-:W-:-:S03]  /*08d0*/  FFMA R9, R21, R9, R28 ;  /* 0x0000000915097223 */ /* 0x000fc6000000001c */
[----:B------:R-:W-:Y:S01]  /*08e0*/  FSETP.GEU.AND P4, PT, R3, -R10, PT ;  /* 0x8000000a0300720b */ /* 0x000fe20003f8e000 */
[----:B------:R-:W-:Y:S02]  /*08f0*/  FADD R10, R10, R3 ;  /* 0x000000030a0a7221 */ /* 0x000fe40000000000 */
[----:B------:R-:W0:Y:S01]  /*0900*/  LDC.64 R2, c[0x0][0x210] ;  /* 0x00008400ff027b82 */ /* 0x000e220000000a00 */
[C---:B------:R-:W-:Y:S01]  /*0910*/  FMUL R8, R19.reuse, R8 ;  /* 0x0000000813087220 */ /* 0x040fe20000400000 */
[----:B------:R-:W-:Y:S01]  /*0920*/  FSETP.GEU.AND P5, PT, R0, -R9, PT ;  /* 0x800000090000720b */ /* 0x000fe20003fae000 */
[----:B------:R-:W-:Y:S01]  /*0930*/  FMUL R19, R19, R22 ;  /* 0x0000001613137220 */ /* 0x000fe20000400000 */
[----:B------:R-:W-:Y:S01]  /*0940*/  FADD R9, R9, R0 ;  /* 0x0000000009097221 */ /* 0x000fe20000000000 */
[--C-:B--2---:R-:W-:Y:S01]  /*0950*/  FADD R12, R12, -R24.reuse ;  /* 0x800000180c0c7221 */ /* 0x104fe20000000000 */
[--C-:B------:R-:W-:Y:S01]  /*0960*/  FADD R22, R15, -R24.reuse ;  /* 0x800000180f167221 */ /* 0x100fe20000000000 */
[----:B------:R-:W-:Y:S01]  /*0970*/  FADD R0, R13, -R24 ;  /* 0x800000180d007221 */ /* 0x000fe20000000000 */
[----:B------:R-:W-:Y:S01]  /*0980*/  FFMA R8, R21, R8, R28 ;  /* 0x0000000815087223 */ /* 0x000fe2000000001c */
[----:B------:R-:W-:Y:S01]  /*0990*/  FADD R14, R14, -R24 ;  /* 0x800000180e0e7221 */ /* 0x000fe20000000000 */
[C---:B------:R-:W-:Y:S01]  /*09a0*/  FMUL R12, R5.reuse, R12 ;  /* 0x0000000c050c7220 */ /* 0x040fe20000400000 */
[C---:B------:R-:W-:Y:S01]  /*09b0*/  FMUL R22, R5.reuse, R22 ;  /* 0x0000001605167220 */ /* 0x040fe20000400000 */
[C---:B------:R-:W-:Y:S01]  /*09c0*/  FMUL R0, R5.reuse, R0 ;  /* 0x0000000005007220 */ /* 0x040fe20000400000 */
[----:B------:R-:W-:Y:S01]  /*09d0*/  FMUL R14, R5, R14 ;  /* 0x0000000e050e7220 */ /* 0x000fe20000400000 */
[----:B------:R-:W-:Y:S01]  /*09e0*/  FSETP.GEU.AND P6, PT, R7, -R8, PT ;  /* 0x800000080700720b */ /* 0x000fe20003fce000 */
[----:B------:R-:W-:Y:S01]  /*09f0*/  FADD R8, R8, R7 ;  /* 0x0000000708087221 */ /* 0x000fe20000000000 */
[C-C-:B-----5:R-:W-:Y:S01]  /*0a00*/  FFMA R7, R23.reuse, R22, R25.reuse ;  /* 0x0000001617077223 */ /* 0x160fe20000000019 */
[C-C-:B------:R-:W-:Y:S01]  /*0a10*/  FFMA R5, R23.reuse, R12, R25.reuse ;  /* 0x0000000c17057223 */ /* 0x140fe20000000019 */
[C-C-:B------:R-:W-:Y:S01]  /*0a20*/  FFMA R0, R23.reuse, R0, R25.reuse ;  /* 0x0000000017007223 */ /* 0x140fe20000000019 */
[----:B------:R-:W-:Y:S01]  /*0a30*/  FFMA R23, R23, R14, R25 ;  /* 0x0000000e17177223 */ /* 0x000fe20000000019 */
[----:B------:R-:W-:Y:S01]  /*0a40*/  FFMA R21, R21, R19, R28 ;  /* 0x0000001315157223 */ /* 0x000fe2000000001c */
[----:B------:R-:W-:-:S02]  /*0a50*/  FSEL R8, R8, RZ, P6 ;  /* 0x000000ff08087208 */ /* 0x000fc40003000000 */
[----:B------:R-:W-:Y:S01]  /*0a60*/  FSETP.GEU.AND P1, PT, R16, -R5, PT ;  /* 0x800000051000720b */ /* 0x000fe20003f2e000 */
[----:B------:R-:W-:Y:S01]  /*0a70*/  FADD R5, R5, R16 ;  /* 0x0000001005057221 */ /* 0x000fe20000000000 */
[----:B------:R-:W-:Y:S01]  /*0a80*/  FSETP.GEU.AND P2, PT, R20, -R7, PT ;  /* 0x800000071400720b */ /* 0x000fe20003f4e000 */
[----:B------:R-:W-:Y:S01]  /*0a90*/  FADD R11, R21, R6 ;  /* 0x00000006150b7221 */ /* 0x000fe20000000000 */
[----:B------:R-:W-:Y:S01]  /*0aa0*/  FSETP.GEU.AND P0, PT, R17, -R0, PT ;  /* 0x800000001100720b */ /* 0x000fe20003f0e000 */
[----:B------:R-:W-:Y:S01]  /*0ab0*/  FADD R7, R7, R20 ;  /* 0x0000001407077221 */ /* 0x000fe20000000000 */
[----:B------:R-:W-:Y:S01]  /*0ac0*/  FSETP.GEU.AND P6, PT, R18, -R23, PT ;  /* 0x800000171200720b */ /* 0x000fe20003fce000 */
[----:B------:R-:W-:Y:S01]  /*0ad0*/  FADD R0, R0, R17 ;  /* 0x0000001100007221 */ /* 0x000fe20000000000 */
[----:B------:R-:W-:Y:S01]  /*0ae0*/  FADD R18, R23, R18 ;  /* 0x0000001217127221 */ /* 0x000fe20000000000 */
[----:B------:R-:W-:Y:S01]  /*0af0*/  FSETP.GEU.AND P3, PT, R6, -R21, PT ;  /* 0x800000150600720b */ /* 0x000fe20003f6e000 */
[----:B0-----:R-:W-:Y:S01]  /*0b00*/  IMAD.WIDE R2, R4, 0x4, R2 ;  /* 0x0000000404027825 */ /* 0x001fe200078e0202 */
[----:B------:R-:W-:-:S02]  /*0b10*/  FSEL R4, R5, RZ, P1 ;  /* 0x000000ff05047208 */ /* 0x000fc40000800000 */
[----:B------:R-:W-:Y:S02]  /*0b20*/  FSEL R9, R9, RZ, P5 ;  /* 0x000000ff09097208 */ /* 0x000fe40002800000 */
[----:B------:R-:W-:Y:S02]  /*0b30*/  FSEL R10, R10, RZ, P4 ;  /* 0x000000ff0a0a7208 */ /* 0x000fe40002000000 */
[----:B------:R-:W-:Y:S02]  /*0b40*/  FSEL R11, R11, RZ, P3 ;  /* 0x000000ff0b0b7208 */ /* 0x000fe40001800000 */
[----:B------:R-:W-:Y:S02]  /*0b50*/  FSEL R7, R7, RZ, P2 ;  /* 0x000000ff07077208 */ /* 0x000fe40001000000 */
[----:B------:R-:W-:Y:S02]  /*0b60*/  FSEL R5, R0, RZ, P0 ;  /* 0x000000ff00057208 */ /* 0x000fe40000000000 */
[----:B------:R-:W-:Y:S01]  /*0b70*/  FSEL R6, R18, RZ, P6 ;  /* 0x000000ff12067208 */ /* 0x000fe20003000000 */
[----:B------:R-:W-:Y:S04]  /*0b80*/  STG.E.128 desc[UR4][R2.64], R8 ;  /* 0x0000000802007986 */ /* 0x000fe8000c101d04 */
[----:B------:R-:W-:Y:S01]  /*0b90*/  STG.E.128 desc[UR4][R2.64+0x800], R4 ;  /* 0x0008000402007986 */ /* 0x000fe2000c101d04 */
[----:B------:R-:W-:Y:S05]  /*0ba0*/  EXIT ;  /* 0x000000000000794d */ /* 0x000fea0003800000 */
.L_x_0:
[----:B------:R-:W-:-:S00]  /*0bb0*/  BRA `(.L_x_0) ;  /* 0xfffffffc00fc7947 */ /* 0x000fc0000383ffff */
[----:B------:R-:W-:-:S00]  /*0bc0*/  NOP ;  /* 0x0000000000007918 */ /* 0x000fc00000000000 */
        /* <DEDUP_REMOVED lines=11> */
.L_x_1:


//--------------------- .nv.global.init           --------------------------
	.section	.nv.global.init,"aw",@progbits
.nv.global.init:
	.type		_$_str,@object
	.size		_$_str,(_$_str_$_2 - _$_str)
_$_str:
        /*0000*/ 	.byte	0x5f, 0x5f, 0x43, 0x55, 0x44, 0x41, 0x5f, 0x46, 0x54, 0x5a, 0x00
	.type		_$_str_$_2,@object
	.size		_$_str_$_2,(.L_1 - _$_str_$_2)
_$_str_$_2:
        /*000b*/ 	.byte	0x5f, 0x5f, 0x43, 0x55, 0x44, 0x41, 0x5f, 0x50, 0x52, 0x45, 0x43, 0x5f, 0x53, 0x51, 0x52, 0x54
        /*001b*/ 	.byte	0x00
.L_1:


//--------------------- .nv.constant0.triton_poi_fused__native_batch_norm_legit_no_training_add_relu_13 --------------------------
	.section	.nv.constant0.triton_poi_fused__native_batch_norm_legit_no_training_add_relu_13,"a",@progbits
	.sectionflags	@""
	.align	4
.nv.constant0.triton_poi_fused__native_batch_norm_legit_no_training_add_relu_13:
	.zero		620
